	.headerflags	@"EF_CUDA_TEXMODE_UNIFIED EF_CUDA_64BIT_ADDRESS EF_CUDA_ACCELERATORS EF_CUDA_SM90 EF_CUDA_VIRTUAL_SM(EF_CUDA_SM90)"
	.elftype	@"ET_EXEC"


//--------------------- .nv.info                  --------------------------
	.section	.nv.info,"",@"SHT_CUDA_INFO"
	.align	4


	//----- nvinfo : EIATTR_REGCOUNT
	.align		4
        /*0000*/ 	.byte	0x04, 0x2f
        /*0002*/ 	.short	(.L_3 - .L_2)
	.align		4
.L_2:
        /*0004*/ 	.word	index@(triton_poi_fused__native_batch_norm_legit_no_training_convolution_relu_3)
        /*0008*/ 	.word	0x00000016


	//----- nvinfo : EIATTR_MIN_STACK_SIZE
	.align		4
.L_3:
        /*000c*/ 	.byte	0x04, 0x12
        /*000e*/ 	.short	(.L_5 - .L_4)
	.align		4
.L_4:
        /*0010*/ 	.word	index@(triton_poi_fused__native_batch_norm_legit_no_training_convolution_relu_3)
        /*0014*/ 	.word	0x00000000


	//----- nvinfo : EIATTR_FRAME_SIZE
	.align		4
.L_5:
        /*0018*/ 	.byte	0x04, 0x11
        /*001a*/ 	.short	(.L_7 - .L_6)
	.align		4
.L_6:
        /*001c*/ 	.word	index@(triton_poi_fused__native_batch_norm_legit_no_training_convolution_relu_3)
        /*0020*/ 	.word	0x00000000


	//----- nvinfo : EIATTR_MIN_STACK_SIZE
	.align		4
.L_7:
        /*0024*/ 	.byte	0x04, 0x12
        /*0026*/ 	.short	(.L_9 - .L_8)
	.align		4
.L_8:
        /*0028*/ 	.word	index@(triton_poi_fused__native_batch_norm_legit_no_training_convolution_relu_3)
        /*002c*/ 	.word	0x00000000
.L_9:


//--------------------- .nv.info.triton_poi_fused__native_batch_norm_legit_no_training_convolution_relu_3 --------------------------
	.section	.nv.info.triton_poi_fused__native_batch_norm_legit_no_training_convolution_relu_3,"",@"SHT_CUDA_INFO"
	.sectionflags	@""
	.align	4


	//----- nvinfo : EIATTR_CUDA_API_VERSION
	.align		4
        /*0000*/ 	.byte	0x04, 0x37
        /*0002*/ 	.short	(.L_11 - .L_10)
.L_10:
        /*0004*/ 	.word	0x0000007c


	//----- nvinfo : EIATTR_KPARAM_INFO
	.align		4
.L_11:
        /*0008*/ 	.byte	0x04, 0x17
        /*000a*/ 	.short	(.L_13 - .L_12)
.L_12:
        /*000c*/ 	.word	0x00000000
        /*0010*/ 	.short	0x0007
        /*0012*/ 	.short	0x0038
        /*0014*/ 	.byte	0x00, 0xf0, 0x11, 0x00


	//----- nvinfo : EIATTR_KPARAM_INFO
	.align		4
.L_13:
        /*0018*/ 	.byte	0x04, 0x17
        /*001a*/ 	.short	(.L_15 - .L_14)
.L_14:
        /*001c*/ 	.word	0x00000000
        /*0020*/ 	.short	0x0006
        /*0022*/ 	.short	0x0030
        /*0024*/ 	.byte	0x00, 0xf4, 0x21, 0x00


	//----- nvinfo : EIATTR_KPARAM_INFO
	.align		4
.L_15:
        /*0028*/ 	.byte	0x04, 0x17
        /*002a*/ 	.short	(.L_17 - .L_16)
.L_16:
        /*002c*/ 	.word	0x00000000
        /*0030*/ 	.short	0x0005
        /*0032*/ 	.short	0x0028
        /*0034*/ 	.byte	0x00, 0xf4, 0x21, 0x00


	//----- nvinfo : EIATTR_KPARAM_INFO
	.align		4
.L_17:
        /*0038*/ 	.byte	0x04, 0x17
        /*003a*/ 	.short	(.L_19 - .L_18)
.L_18:
        /*003c*/ 	.word	0x00000000
        /*0040*/ 	.short	0x0004
        /*0042*/ 	.short	0x0020
        /*0044*/ 	.byte	0x00, 0xf4, 0x21, 0x00


	//----- nvinfo : EIATTR_KPARAM_INFO
	.align		4
.L_19:
        /*0048*/ 	.byte	0x04, 0x17
        /*004a*/ 	.short	(.L_21 - .L_20)
.L_20:
        /*004c*/ 	.word	0x00000000
        /*0050*/ 	.short	0x0003
        /*0052*/ 	.short	0x0018
        /*0054*/ 	.byte	0x00, 0xf4, 0x21, 0x00


	//----- nvinfo : EIATTR_KPARAM_INFO
	.align		4
.L_21:
        /*0058*/ 	.byte	0x04, 0x17
        /*005a*/ 	.short	(.L_23 - .L_22)
.L_22:
        /*005c*/ 	.word	0x00000000
        /*0060*/ 	.short	0x0002
        /*0062*/ 	.short	0x0010
        /*0064*/ 	.byte	0x00, 0xf4, 0x21, 0x00


	//----- nvinfo : EIATTR_KPARAM_INFO
	.align		4
.L_23:
        /*0068*/ 	.byte	0x04, 0x17
        /*006a*/ 	.short	(.L_25 - .L_24)
.L_24:
        /*006c*/ 	.word	0x00000000
        /*0070*/ 	.short	0x0001
        /*0072*/ 	.short	0x0008
        /*0074*/ 	.byte	0x00, 0xf4, 0x21, 0x00


	//----- nvinfo : EIATTR_KPARAM_INFO
	.align		4
.L_25:
        /*0078*/ 	.byte	0x04, 0x17
        /*007a*/ 	.short	(.L_27 - .L_26)
.L_26:
        /*007c*/ 	.word	0x00000000
        /*0080*/ 	.short	0x0000
        /*0082*/ 	.short	0x0000
        /*0084*/ 	.byte	0x00, 0xf4, 0x21, 0x00


	//----- nvinfo : EIATTR_SPARSE_MMA_MASK
	.align		4
.L_27:
        /*0088*/ 	.byte	0x03, 0x50
        /*008a*/ 	.short	0x0000


	//----- nvinfo : EIATTR_MAXREG_COUNT
	.align		4
        /*008c*/ 	.byte	0x03, 0x1b
        /*008e*/ 	.short	0x00ff


	//----- nvinfo : EIATTR_EXIT_INSTR_OFFSETS
	.align		4
        /*0090*/ 	.byte	0x04, 0x1c
        /*0092*/ 	.short	(.L_29 - .L_28)


	//   ....[0]....
.L_28:
        /*0094*/ 	.word	0x000003b0


	//----- nvinfo : EIATTR_REQNTID
	.align		4
.L_29:
        /*0098*/ 	.byte	0x04, 0x10
        /*009a*/ 	.short	(.L_31 - .L_30)
.L_30:
        /*009c*/ 	.word	0x00000100
        /*00a0*/ 	.word	0x00000001
        /*00a4*/ 	.word	0x00000001


	//----- nvinfo : EIATTR_CBANK_PARAM_SIZE
	.align		4
.L_31:
        /*00a8*/ 	.byte	0x03, 0x19
        /*00aa*/ 	.short	0x003c


	//----- nvinfo : EIATTR_PARAM_CBANK
	.align		4
        /*00ac*/ 	.byte	0x04, 0x0a
        /*00ae*/ 	.short	(.L_33 - .L_32)
	.align		4
.L_32:
        /*00b0*/ 	.word	index@(.nv.constant0.triton_poi_fused__native_batch_norm_legit_no_training_convolution_relu_3)
        /*00b4*/ 	.short	0x0210
        /*00b6*/ 	.short	0x003c


	//----- nvinfo : EIATTR_SW_WAR
	.align		4
.L_33:
        /*00b8*/ 	.byte	0x04, 0x36
        /*00ba*/ 	.short	(.L_35 - .L_34)
.L_34:
        /*00bc*/ 	.word	0x00000008
.L_35:


//--------------------- .nv.callgraph             --------------------------
	.section	.nv.callgraph,"",@"SHT_CUDA_CALLGRAPH"
	.align	4
	.sectionentsize	8
	.align		4
        /*0000*/ 	.word	0x00000000
	.align		4
        /*0004*/ 	.word	0xffffffff
	.align		4
        /*0008*/ 	.word	0x00000000
	.align		4
        /*000c*/ 	.word	0xfffffffe
	.align		4
        /*0010*/ 	.word	0x00000000
	.align		4
        /*0014*/ 	.word	0xfffffffd
	.align		4
        /*0018*/ 	.word	0x00000000
	.align		4
        /*001c*/ 	.word	0xfffffffc


//--------------------- .nv.constant4             --------------------------
	.section	.nv.constant4,"a",@progbits
	.align	8
	.align		8
.nv.constant4:
        /*0000*/ 	.dword	_$_str
	.align		8
        /*0008*/ 	.dword	_$_str_$_2


//--------------------- .text.triton_poi_fused__native_batch_norm_legit_no_training_convolution_relu_3 --------------------------
	.section	.text.triton_poi_fused__native_batch_norm_legit_no_training_convolution_relu_3,"ax",@progbits
	.align	128
        .global         triton_poi_fused__native_batch_norm_legit_no_training_convolution_relu_3
        .type           triton_poi_fused__native_batch_norm_legit_no_training_convolution_relu_3,@function
        .size           triton_poi_fused__native_batch_norm_legit_no_training_convolution_relu_3,(.L_x_1 - triton_poi_fused__native_batch_norm_legit_no_training_convolution_relu_3)
        .other          triton_poi_fused__native_batch_norm_legit_no_training_convolution_relu_3,@"STO_CUDA_ENTRY STV_DEFAULT"
triton_poi_fused__native_batch_norm_legit_no_training_convolution_relu_3:
.text.triton_poi_fused__native_batch_norm_legit_no_training_convolution_relu_3:
[----:B------:R-:W-:Y:S01]  /*0000*/  LDC R1, c[0x0][0x28] ;  /* 0x00000a00ff017b82 */ /* 0x000fe20000000800 */
[----:B------:R-:W1:Y:S07]  /*0010*/  S2R R0, SR_TID.X ;  /* 0x0000000000007919 */ /* 0x000e6e0000002100 */
[----:B------:R-:W2:Y:S01]  /*0020*/  LDC.64 R14, c[0x0][0x228] ;  /* 0x00008a00ff0e7b82 */ /* 0x000ea20000000a00 */
[----:B------:R-:W-:Y:S01]  /*0030*/  ULDC.64 UR4, c[0x0][0x208] ;  /* 0x0000820000047ab9 */ /* 0x000fe20000000a00 */
[----:B------:R-:W3:Y:S06]  /*0040*/  S2R R5, SR_CTAID.X ;  /* 0x0000000000057919 */ /* 0x000eec0000002500 */
[----:B------:R-:W4:Y:S08]  /*0050*/  LDC.64 R10, c[0x0][0x218] ;  /* 0x00008600ff0a7b82 */ /* 0x000f300000000a00 */
[----:B------:R-:W5:Y:S08]  /*0060*/  LDC.64 R12, c[0x0][0x220] ;  /* 0x00008800ff0c7b82 */ /* 0x000f700000000a00 */
[----:B------:R-:W5:Y:S01]  /*0070*/  LDC.64 R16, c[0x0][0x230] ;  /* 0x00008c00ff107b82 */ /* 0x000f620000000a00 */
[----:B-1----:R-:W-:-:S02]  /*0080*/  SHF.L.U32 R0, R0, 0x1, RZ ;  /* 0x0000000100007819 */ /* 0x002fc400000006ff */
[----:B---3--:R-:W-:Y:S02]  /*0090*/  SHF.R.S32.HI R3, RZ, 0x16, R5 ;  /* 0x00000016ff037819 */ /* 0x008fe40000011405 */
[----:B------:R-:W-:Y:S02]  /*00a0*/  LOP3.LUT R0, R0, 0x1fe, RZ, 0xc0, !PT ;  /* 0x000001fe00007812 */ /* 0x000fe400078ec0ff */
[----:B------:R-:W-:Y:S02]  /*00b0*/  SGXT R3, R3, 0x1 ;  /* 0x000000010303781a */ /* 0x000fe40000000200 */
[----:B------:R-:W-:Y:S02]  /*00c0*/  LEA R0, R5, R0, 0x9 ;  /* 0x0000000005007211 */ /* 0x000fe400078e48ff */
[----:B------:R-:W1:Y:S02]  /*00d0*/  LDC.64 R4, c[0x0][0x238] ;  /* 0x00008e00ff047b82 */ /* 0x000e640000000a00 */
[----:B------:R-:W-:-:S04]  /*00e0*/  LEA.HI R3, R3, R0, RZ, 0xa ;  /* 0x0000000003037211 */ /* 0x000fc800078f50ff */
[----:B------:R-:W-:-:S04]  /*00f0*/  SHF.R.S32.HI R3, RZ, 0xa, R3 ;  /* 0x0000000aff037819 */ /* 0x000fc80000011403 */
[----:B------:R-:W-:-:S04]  /*0100*/  LEA.HI R2, R3, R3, RZ, 0x6 ;  /* 0x0000000303027211 */ /* 0x000fc800078f30ff */
[----:B------:R-:W-:-:S04]  /*0110*/  LOP3.LUT R2, R2, 0xffffffc0, RZ, 0xc0, !PT ;  /* 0xffffffc002027812 */ /* 0x000fc800078ec0ff */
[----:B------:R-:W-:Y:S02]  /*0120*/  IADD3 R19, R3, -R2, RZ ;  /* 0x8000000203137210 */ /* 0x000fe40007ffe0ff */
[----:B------:R-:W3:Y:S03]  /*0130*/  LDC.64 R2, c[0x0][0x210] ;  /* 0x00008400ff027b82 */ /* 0x000ee60000000a00 */
[----:B--2---:R-:W-:-:S05]  /*0140*/  IMAD.WIDE R14, R19, 0x4, R14 ;  /* 0x00000004130e7825 */ /* 0x004fca00078e020e */
[----:B------:R2:W2:Y:S01]  /*0150*/  LDG.E.EL R18, desc[UR4][R14.64] ;  /* 0x000000040e127981 */ /* 0x0004a2000c2e1900 */
[----:B----4-:R-:W-:-:S04]  /*0160*/  IMAD.WIDE R10, R19, 0x4, R10 ;  /* 0x00000004130a7825 */ /* 0x010fc800078e020a */
[----:B-----5:R-:W-:Y:S01]  /*0170*/  IMAD.WIDE R12, R19, 0x4, R12 ;  /* 0x00000004130c7825 */ /* 0x020fe200078e020c */
[----:B------:R4:W5:Y:S04]  /*0180*/  LDG.E.EL R8, desc[UR4][R10.64] ;  /* 0x000000040a087981 */ /* 0x000968000c2e1900 */
[----:B------:R-:W5:Y:S01]  /*0190*/  LDG.E.EL R9, desc[UR4][R12.64] ;  /* 0x000000040c097981 */ /* 0x000f62000c2e1900 */
[----:B---3--:R-:W-:-:S05]  /*01a0*/  IMAD.WIDE R2, R0, 0x4, R2 ;  /* 0x0000000400027825 */ /* 0x008fca00078e0202 */
[----:B------:R-:W5:Y:S01]  /*01b0*/  LDG.E.64 R6, desc[UR4][R2.64] ;  /* 0x0000000402067981 */ /* 0x000f62000c1e1b00 */
[----:B0-2---:R-:W-:-:S04]  /*01c0*/  IMAD.WIDE R14, R19, 0x4, R16 ;  /* 0x00000004130e7825 */ /* 0x005fc800078e0210 */
[----:B-1----:R-:W-:Y:S02]  /*01d0*/  IMAD.WIDE R16, R19, 0x4, R4 ;  /* 0x0000000413107825 */ /* 0x002fe400078e0204 */
[----:B------:R-:W2:Y:S01]  /*01e0*/  LDG.E.EL R14, desc[UR4][R14.64] ;  /* 0x000000040e0e7981 */ /* 0x000ea2000c2e1900 */
[----:B----4-:R-:W-:Y:S01]  /*01f0*/  HFMA2.MMA R10, -RZ, RZ, 1.625, 0 ;  /* 0x3e800000ff0a7435 */ /* 0x010fe200000001ff */
[----:B------:R-:W0:Y:S02]  /*0200*/  LDC.64 R4, c[0x0][0x240] ;  /* 0x00009000ff047b82 */ /* 0x000e240000000a00 */
[----:B------:R-:W2:Y:S01]  /*0210*/  LDG.E.EL R17, desc[UR4][R16.64] ;  /* 0x0000000410117981 */ /* 0x000ea2000c2e1900 */
[----:B0-----:R-:W-:-:S04]  /*0220*/  IMAD.WIDE R4, R0, 0x4, R4 ;  /* 0x0000000400047825 */ /* 0x001fc800078e0204 */
[----:B------:R-:W-:-:S04]  /*0230*/  FADD R18, R18, 9.9999997473787516356e-06 ;  /* 0x3727c5ac12127421 */ /* 0x000fc80000000000 */
[----:B------:R-:W0:Y:S02]  /*0240*/  MUFU.SQRT R19, R18 ;  /* 0x0000001200137308 */ /* 0x000e240000002000 */
[C---:B0-----:R-:W-:Y:S02]  /*0250*/  FSETP.GT.AND P0, PT, R19.reuse, 8.50705917302346158658e+37, PT ;  /* 0x7e8000001300780b */ /* 0x041fe40003f04000 */
[----:B------:R-:W-:-:S11]  /*0260*/  FSETP.GEU.AND P1, PT, R19, 1.175494350822287508e-38, PT ;  /* 0x008000001300780b */ /* 0x000fd60003f2e000 */
[----:B------:R-:W-:-:S04]  /*0270*/  @P0 FMUL R19, R19, 0.25 ;  /* 0x3e80000013130820 */ /* 0x000fc80000400000 */
[----:B------:R-:W-:-:S06]  /*0280*/  @!P1 FMUL R19, R19, 16777216 ;  /* 0x4b80000013139820 */ /* 0x000fcc0000400000 */
[----:B------:R-:W0:Y:S01]  /*0290*/  MUFU.RCP R19, R19 ;  /* 0x0000001300137308 */ /* 0x000e220000001000 */
[----:B------:R-:W-:Y:S01]  /*02a0*/  FSEL R10, R10, 1, P0 ;  /* 0x3f8000000a0a7808 */ /* 0x000fe20000000000 */
[--C-:B-----5:R-:W-:Y:S01]  /*02b0*/  FADD R6, R6, R8.reuse ;  /* 0x0000000806067221 */ /* 0x120fe20000000000 */
[----:B------:R-:W-:-:S03]  /*02c0*/  FADD R7, R7, R8 ;  /* 0x0000000807077221 */ /* 0x000fc60000000000 */
[----:B------:R-:W-:Y:S01]  /*02d0*/  @!P1 FMUL R10, R10, 16777216 ;  /* 0x4b8000000a0a9820 */ /* 0x000fe20000400000 */
[C---:B------:R-:W-:Y:S01]  /*02e0*/  FADD R8, -R9.reuse, R6 ;  /* 0x0000000609087221 */ /* 0x040fe20000000100 */
[----:B------:R-:W-:Y:S02]  /*02f0*/  FADD R9, -R9, R7 ;  /* 0x0000000709097221 */ /* 0x000fe40000000100 */
[----:B0-----:R-:W-:-:S04]  /*0300*/  FMUL R10, R19, R10 ;  /* 0x0000000a130a7220 */ /* 0x001fc80000400000 */
[-C--:B------:R-:W-:Y:S01]  /*0310*/  FMUL R8, R8, R10.reuse ;  /* 0x0000000a08087220 */ /* 0x080fe20000400000 */
[----:B------:R-:W-:-:S03]  /*0320*/  FMUL R10, R9, R10 ;  /* 0x0000000a090a7220 */ /* 0x000fc60000400000 */
[C-C-:B--2---:R-:W-:Y:S01]  /*0330*/  FFMA R8, R14.reuse, R8, R17.reuse ;  /* 0x000000080e087223 */ /* 0x144fe20000000011 */
[----:B------:R-:W-:-:S04]  /*0340*/  FFMA R10, R14, R10, R17 ;  /* 0x0000000a0e0a7223 */ /* 0x000fc80000000011 */
[----:B------:R-:W-:Y:S02]  /*0350*/  FSETP.GEU.AND P0, PT, R8, RZ, PT ;  /* 0x000000ff0800720b */ /* 0x000fe40003f0e000 */
[----:B------:R-:W-:Y:S02]  /*0360*/  FSETP.GEU.AND P1, PT, R10, RZ, PT ;  /* 0x000000ff0a00720b */ /* 0x000fe40003f2e000 */
[----:B------:R-:W-:Y:S02]  /*0370*/  FSEL R8, R8, RZ, P0 ;  /* 0x000000ff08087208 */ /* 0x000fe40000000000 */
[----:B------:R-:W-:Y:S01]  /*0380*/  FSEL R9, R10, RZ, P1 ;  /* 0x000000ff0a097208 */ /* 0x000fe20000800000 */
[----:B------:R-:W-:Y:S04]  /*0390*/  STG.E.64 desc[UR4][R2.64], R6 ;  /* 0x0000000602007986 */ /* 0x000fe8000c101b04 */
[----:B------:R-:W-:Y:S01]  /*03a0*/  STG.E.64 desc[UR4][R4.64], R8 ;  /* 0x0000000804007986 */ /* 0x000fe2000c101b04 */
[----:B------:R-:W-:Y:S05]  /*03b0*/  EXIT ;  /* 0x000000000000794d */ /* 0x000fea0003800000 */
.L_x_0:
[----:B------:R-:W-:-:S00]  /*03c0*/  BRA `(.L_x_0) ;  /* 0xfffffffc00fc7947 */ /* 0x000fc0000383ffff */
[----:B------:R-:W-:-:S00]  /*03d0*/  NOP ;  /* 0x0000000000007918 */ /* 0x000fc00000000000 */
        /* <DEDUP_REMOVED lines=10> */
.L_x_1:


//--------------------- .nv.global.init           --------------------------
	.section	.nv.global.init,"aw",@progbits
.nv.global.init:
	.type		_$_str,@object
	.size		_$_str,(_$_str_$_2 - _$_str)
_$_str:
        /*0000*/ 	.byte	0x5f, 0x5f, 0x43, 0x55, 0x44, 0x41, 0x5f, 0x46, 0x54, 0x5a, 0x00
	.type		_$_str_$_2,@object
	.size		_$_str_$_2,(.L_1 - _$_str_$_2)
_$_str_$_2:
        /*000b*/ 	.byte	0x5f, 0x5f, 0x43, 0x55, 0x44, 0x41, 0x5f, 0x50, 0x52, 0x45, 0x43, 0x5f, 0x53, 0x51, 0x52, 0x54
        /*001b*/ 	.byte	0x00
.L_1:


//--------------------- .nv.constant0.triton_poi_fused__native_batch_norm_legit_no_training_convolution_relu_3 --------------------------
	.section	.nv.constant0.triton_poi_fused__native_batch_norm_legit_no_training_convolution_relu_3,"a",@progbits
	.sectionflags	@""
	.align	4
.nv.constant0.triton_poi_fused__native_batch_norm_legit_no_training_convolution_relu_3:
	.zero		588
